//
// Generated by NVIDIA NVVM Compiler
//
// Compiler Build ID: CL-36424714
// Cuda compilation tools, release 13.0, V13.0.88
// Based on NVVM 20.0.0
//

.version 9.0
.target sm_100
.address_size 64

	// .globl	_Z14subtractKernelPKfS0_Pfi

.visible .entry _Z14subtractKernelPKfS0_Pfi(
	.param .u64 .ptr .align 1 _Z14subtractKernelPKfS0_Pfi_param_0,
	.param .u64 .ptr .align 1 _Z14subtractKernelPKfS0_Pfi_param_1,
	.param .u64 .ptr .align 1 _Z14subtractKernelPKfS0_Pfi_param_2,
	.param .u32 _Z14subtractKernelPKfS0_Pfi_param_3
)
{
	.reg .pred 	%p<2>;
	.reg .b32 	%r<6>;
	.reg .b32 	%f<4>;
	.reg .b64 	%rd<11>;

	ld.param.u64 	%rd1, [_Z14subtractKernelPKfS0_Pfi_param_0];
	ld.param.u64 	%rd2, [_Z14subtractKernelPKfS0_Pfi_param_1];
	ld.param.u64 	%rd3, [_Z14subtractKernelPKfS0_Pfi_param_2];
	ld.param.u32 	%r2, [_Z14subtractKernelPKfS0_Pfi_param_3];
	mov.u32 	%r3, %ctaid.x;
	mov.u32 	%r4, %ntid.x;
	mov.u32 	%r5, %tid.x;
	mad.lo.s32 	%r1, %r3, %r4, %r5;
	setp.ge.s32 	%p1, %r1, %r2;
	@%p1 bra 	$L__BB0_2;
	cvta.to.global.u64 	%rd4, %rd2;
	cvta.to.global.u64 	%rd5, %rd1;
	cvta.to.global.u64 	%rd6, %rd3;
	mul.wide.s32 	%rd7, %r1, 4;
	add.s64 	%rd8, %rd4, %rd7;
	ld.global.f32 	%f1, [%rd8];
	add.s64 	%rd9, %rd5, %rd7;
	ld.global.f32 	%f2, [%rd9];
	sub.f32 	%f3, %f1, %f2;
	add.s64 	%rd10, %rd6, %rd7;
	st.global.f32 	[%rd10], %f3;
$L__BB0_2:
	ret;

}


// ===== COMPILED SASS (sm_100) =====

	.target	sm_100

	.elftype	@"ET_EXEC"


//--------------------- .note.nv.tkinfo           --------------------------
	.section	.note.nv.tkinfo,"",@"SHT_NOTE"
	.sectionflags	@"SHF_NOTE_NV_TKINFO"
	.tkinfo
        /*0018*/ 	.word	0x00000002
        /*0030*/ 	.string	""
        /*0030*/ 	.string	"ptxas"
        /*0030*/ 	.string	"Cuda compilation tools, release 13.0, V13.0.88"
        /*0030*/ 	.string	"Build cuda_13.0.r13.0/compiler.36424714_0"
        /*0030*/ 	.string	"-arch sm_100 -m 64 "



//--------------------- .note.nv.cuinfo           --------------------------
	.section	.note.nv.cuinfo,"",@"SHT_NOTE"
	.sectionflags	@"SHF_NOTE_NV_CUINFO"
        /*0018*/ 	.short	0x0002
        /*001a*/ 	.short	0x0064
        /*001c*/ 	.short	0x0082
	.zero		2


//--------------------- .nv.info                  --------------------------
	.section	.nv.info,"",@"SHT_CUDA_INFO"
	.align	4


	//----- nvinfo : EIATTR_REGCOUNT
	.align		4
        /*0000*/ 	.byte	0x04, 0x2f
        /*0002*/ 	.short	(.L_1 - .L_0)
	.align		4
.L_0:
        /*0004*/ 	.word	index@(_Z14subtractKernelPKfS0_Pfi)
        /*0008*/ 	.word	0x0000000c


	//----- nvinfo : EIATTR_FRAME_SIZE
	.align		4
.L_1:
        /*000c*/ 	.byte	0x04, 0x11
        /*000e*/ 	.short	(.L_3 - .L_2)
	.align		4
.L_2:
        /*0010*/ 	.word	index@(_Z14subtractKernelPKfS0_Pfi)
        /*0014*/ 	.word	0x00000000


	//----- nvinfo : EIATTR_MIN_STACK_SIZE
	.align		4
.L_3:
        /*0018*/ 	.byte	0x04, 0x12
        /*001a*/ 	.short	(.L_5 - .L_4)
	.align		4
.L_4:
        /*001c*/ 	.word	index@(_Z14subtractKernelPKfS0_Pfi)
        /*0020*/ 	.word	0x00000000
.L_5:


//--------------------- .nv.compat                --------------------------
	.section	.nv.compat,"",@"SHT_CUDA_COMPAT_INFO"
	.align	4
        /*0000*/ 	.byte	0x02, 0x09, 0x00, 0x00, 0x02, 0x02, 0x01, 0x00, 0x02, 0x05, 0x05, 0x00, 0x03, 0x07, 0x01, 0x01
        /*0010*/ 	.byte	0x02, 0x03, 0x00, 0x00, 0x02, 0x06, 0x01, 0x00, 0x04, 0x0b, 0x08, 0x00, 0x09, 0x00, 0x00, 0x00
        /*0020*/ 	.byte	0x00, 0x00, 0x00, 0x00


//--------------------- .nv.info._Z14subtractKernelPKfS0_Pfi --------------------------
	.section	.nv.info._Z14subtractKernelPKfS0_Pfi,"",@"SHT_CUDA_INFO"
	.sectionflags	@""
	.align	4


	//----- nvinfo : EIATTR_CUDA_API_VERSION
	.align		4
        /*0000*/ 	.byte	0x04, 0x37
        /*0002*/ 	.short	(.L_7 - .L_6)
.L_6:
        /*0004*/ 	.word	0x00000082


	//----- nvinfo : EIATTR_KPARAM_INFO
	.align		4
.L_7:
        /*0008*/ 	.byte	0x04, 0x17
        /*000a*/ 	.short	(.L_9 - .L_8)
.L_8:
        /*000c*/ 	.word	0x00000000
        /*0010*/ 	.short	0x0003
        /*0012*/ 	.short	0x0018
        /*0014*/ 	.byte	0x00, 0xf0, 0x11, 0x00


	//----- nvinfo : EIATTR_KPARAM_INFO
	.align		4
.L_9:
        /*0018*/ 	.byte	0x04, 0x17
        /*001a*/ 	.short	(.L_11 - .L_10)
.L_10:
        /*001c*/ 	.word	0x00000000
        /*0020*/ 	.short	0x0002
        /*0022*/ 	.short	0x0010
        /*0024*/ 	.byte	0x00, 0xf5, 0x21, 0x00


	//----- nvinfo : EIATTR_KPARAM_INFO
	.align		4
.L_11:
        /*0028*/ 	.byte	0x04, 0x17
        /*002a*/ 	.short	(.L_13 - .L_12)
.L_12:
        /*002c*/ 	.word	0x00000000
        /*0030*/ 	.short	0x0001
        /*0032*/ 	.short	0x0008
        /*0034*/ 	.byte	0x00, 0xf5, 0x21, 0x00


	//----- nvinfo : EIATTR_KPARAM_INFO
	.align		4
.L_13:
        /*0038*/ 	.byte	0x04, 0x17
        /*003a*/ 	.short	(.L_15 - .L_14)
.L_14:
        /*003c*/ 	.word	0x00000000
        /*0040*/ 	.short	0x0000
        /*0042*/ 	.short	0x0000
        /*0044*/ 	.byte	0x00, 0xf5, 0x21, 0x00


	//----- nvinfo : EIATTR_SPARSE_MMA_MASK
	.align		4
.L_15:
        /*0048*/ 	.byte	0x03, 0x50
        /*004a*/ 	.short	0x0000


	//----- nvinfo : EIATTR_MAXREG_COUNT
	.align		4
        /*004c*/ 	.byte	0x03, 0x1b
        /*004e*/ 	.short	0x00ff


	//----- nvinfo : EIATTR_MERCURY_ISA_VERSION
	.align		4
        /*0050*/ 	.byte	0x03, 0x5f
        /*0052*/ 	.short	0x0101


	//----- nvinfo : EIATTR_VRC_CTA_INIT_COUNT
	.align		4
        /*0054*/ 	.byte	0x02, 0x4a
	.zero		1
	.zero		1


	//----- nvinfo : EIATTR_EXIT_INSTR_OFFSETS
	.align		4
        /*0058*/ 	.byte	0x04, 0x1c
        /*005a*/ 	.short	(.L_17 - .L_16)


	//   ....[0]....
.L_16:
        /*005c*/ 	.word	0x00000070


	//   ....[1]....
        /*0060*/ 	.word	0x00000130


	//----- nvinfo : EIATTR_CBANK_PARAM_SIZE
	.align		4
.L_17:
        /*0064*/ 	.byte	0x03, 0x19
        /*0066*/ 	.short	0x001c


	//----- nvinfo : EIATTR_PARAM_CBANK
	.align		4
        /*0068*/ 	.byte	0x04, 0x0a
        /*006a*/ 	.short	(.L_19 - .L_18)
	.align		4
.L_18:
        /*006c*/ 	.word	index@(.nv.constant0._Z14subtractKernelPKfS0_Pfi)
        /*0070*/ 	.short	0x0380
        /*0072*/ 	.short	0x001c


	//----- nvinfo : EIATTR_SW_WAR
	.align		4
.L_19:
        /*0074*/ 	.byte	0x04, 0x36
        /*0076*/ 	.short	(.L_21 - .L_20)
.L_20:
        /*0078*/ 	.word	0x00000008
.L_21:


//--------------------- .nv.callgraph             --------------------------
	.section	.nv.callgraph,"",@"SHT_CUDA_CALLGRAPH"
	.align	4
	.sectionentsize	8
	.align		4
        /*0000*/ 	.word	0x00000000
	.align		4
        /*0004*/ 	.word	0xffffffff
	.align		4
        /*0008*/ 	.word	0x00000000
	.align		4
        /*000c*/ 	.word	0xfffffffe
	.align		4
        /*0010*/ 	.word	0x00000000
	.align		4
        /*0014*/ 	.word	0xfffffffd
	.align		4
        /*0018*/ 	.word	0x00000000
	.align		4
        /*001c*/ 	.word	0xfffffffc


//--------------------- .text._Z14subtractKernelPKfS0_Pfi --------------------------
	.section	.text._Z14subtractKernelPKfS0_Pfi,"ax",@progbits
	.align	128
        .global         _Z14subtractKernelPKfS0_Pfi
        .type           _Z14subtractKernelPKfS0_Pfi,@function
        .size           _Z14subtractKernelPKfS0_Pfi,(.L_x_1 - _Z14subtractKernelPKfS0_Pfi)
        .other          _Z14subtractKernelPKfS0_Pfi,@"STO_CUDA_ENTRY STV_DEFAULT"
_Z14subtractKernelPKfS0_Pfi:
.text._Z14subtractKernelPKfS0_Pfi:
[----:B------:R-:W-:Y:S01]  /*0000*/  LDC R1, c[0x0][0x37c] ;  /* 0x0000df00ff017b82 */ /* 0x000fe20000000800 */
[----:B------:R-:W0:Y:S07]  /*0010*/  S2R R0, SR_TID.X ;  /* 0x0000000000007919 */ /* 0x000e2e0000002100 */
[----:B------:R-:W0:Y:S01]  /*0020*/  S2UR UR4, SR_CTAID.X ;  /* 0x00000000000479c3 */ /* 0x000e220000002500 */
[----:B------:R-:W1:Y:S07]  /*0030*/  LDCU UR5, c[0x0][0x398] ;  /* 0x00007300ff0577ac */ /* 0x000e6e0008000800 */
[----:B------:R-:W0:Y:S02]  /*0040*/  LDC R9, c[0x0][0x360] ;  /* 0x0000d800ff097b82 */ /* 0x000e240000000800 */
[----:B0-----:R-:W-:-:S05]  /*0050*/  IMAD R9, R9, UR4, R0 ;  /* 0x0000000409097c24 */ /* 0x001fca000f8e0200 */
[----:B-1----:R-:W-:-:S13]  /*0060*/  ISETP.GE.AND P0, PT, R9, UR5, PT ;  /* 0x0000000509007c0c */ /* 0x002fda000bf06270 */
[----:B------:R-:W-:Y:S05]  /*0070*/  @P0 EXIT ;  /* 0x000000000000094d */ /* 0x000fea0003800000 */
[----:B------:R-:W0:Y:S01]  /*0080*/  LDC.64 R2, c[0x0][0x388] ;  /* 0x0000e200ff027b82 */ /* 0x000e220000000a00 */
[----:B------:R-:W1:Y:S07]  /*0090*/  LDCU.64 UR4, c[0x0][0x358] ;  /* 0x00006b00ff0477ac */ /* 0x000e6e0008000a00 */
[----:B------:R-:W2:Y:S08]  /*00a0*/  LDC.64 R4, c[0x0][0x380] ;  /* 0x0000e000ff047b82 */ /* 0x000eb00000000a00 */
[----:B------:R-:W3:Y:S01]  /*00b0*/  LDC.64 R6, c[0x0][0x390] ;  /* 0x0000e400ff067b82 */ /* 0x000ee20000000a00 */
[----:B0-----:R-:W-:-:S06]  /*00c0*/  IMAD.WIDE R2, R9, 0x4, R2 ;  /* 0x0000000409027825 */ /* 0x001fcc00078e0202 */
[----:B-1----:R-:W4:Y:S01]  /*00d0*/  LDG.E R2, desc[UR4][R2.64] ;  /* 0x0000000402027981 */ /* 0x002f22000c1e1900 */
[----:B--2---:R-:W-:-:S06]  /*00e0*/  IMAD.WIDE R4, R9, 0x4, R4 ;  /* 0x0000000409047825 */ /* 0x004fcc00078e0204 */
[----:B------:R-:W4:Y:S01]  /*00f0*/  LDG.E R5, desc[UR4][R4.64] ;  /* 0x0000000404057981 */ /* 0x000f22000c1e1900 */
[----:B---3--:R-:W-:-:S04]  /*0100*/  IMAD.WIDE R6, R9, 0x4, R6 ;  /* 0x0000000409067825 */ /* 0x008fc800078e0206 */
[----:B----4-:R-:W-:-:S05]  /*0110*/  FADD R9, R2, -R5 ;  /* 0x8000000502097221 */ /* 0x010fca0000000000 */
[----:B------:R-:W-:Y:S01]  /*0120*/  STG.E desc[UR4][R6.64], R9 ;  /* 0x0000000906007986 */ /* 0x000fe2000c101904 */
[----:B------:R-:W-:Y:S05]  /*0130*/  EXIT ;  /* 0x000000000000794d */ /* 0x000fea0003800000 */
.L_x_0:
[----:B------:R-:W-:-:S00]  /*0140*/  BRA `(.L_x_0) ;  /* 0xfffffffc00fc7947 */ /* 0x000fc0000383ffff */
[----:B------:R-:W-:-:S00]  /*0150*/  NOP ;  /* 0x0000000000007918 */ /* 0x000fc00000000000 */
        /* <DEDUP_REMOVED lines=10> */
.L_x_1:


//--------------------- .nv.shared.reserved.0     --------------------------
	.section	.nv.shared.reserved.0,"aw",@nobits
	.weak		__nv_reservedSMEM_offset_0_alias
	.size		__nv_reservedSMEM_offset_0_alias, 0, 64
	.other		__nv_reservedSMEM_offset_0_alias,@"STO_CUDA_RESERVED_SHARED STV_DEFAULT"
__nv_reservedSMEM_offset_0_alias:
	.zero		0
	.zero		64


//--------------------- .nv.constant0._Z14subtractKernelPKfS0_Pfi --------------------------
	.section	.nv.constant0._Z14subtractKernelPKfS0_Pfi,"a",@progbits
	.sectionflags	@""
	.align	4
.nv.constant0._Z14subtractKernelPKfS0_Pfi:
	.zero		924


//--------------------- SYMBOLS --------------------------

	.type		.nv.reservedSmem.offset0,@object
	.size		.nv.reservedSmem.offset0,0x4
